	.headerflags	@"EF_CUDA_TEXMODE_UNIFIED EF_CUDA_64BIT_ADDRESS EF_CUDA_ACCELERATORS EF_CUDA_SM90 EF_CUDA_VIRTUAL_SM(EF_CUDA_SM90)"
	.elftype	@"ET_EXEC"


//--------------------- .nv.info                  --------------------------
	.section	.nv.info,"",@"SHT_CUDA_INFO"
	.align	4


	//----- nvinfo : EIATTR_REGCOUNT
	.align		4
        /*0000*/ 	.byte	0x04, 0x2f
        /*0002*/ 	.short	(.L_2 - .L_1)
	.align		4
.L_1:
        /*0004*/ 	.word	index@(triton_poi_fused_gelu_5)
        /*0008*/ 	.word	0x0000000e


	//----- nvinfo : EIATTR_MIN_STACK_SIZE
	.align		4
.L_2:
        /*000c*/ 	.byte	0x04, 0x12
        /*000e*/ 	.short	(.L_4 - .L_3)
	.align		4
.L_3:
        /*0010*/ 	.word	index@(triton_poi_fused_gelu_5)
        /*0014*/ 	.word	0x00000000


	//----- nvinfo : EIATTR_FRAME_SIZE
	.align		4
.L_4:
        /*0018*/ 	.byte	0x04, 0x11
        /*001a*/ 	.short	(.L_6 - .L_5)
	.align		4
.L_5:
        /*001c*/ 	.word	index@(triton_poi_fused_gelu_5)
        /*0020*/ 	.word	0x00000000


	//----- nvinfo : EIATTR_MIN_STACK_SIZE
	.align		4
.L_6:
        /*0024*/ 	.byte	0x04, 0x12
        /*0026*/ 	.short	(.L_8 - .L_7)
	.align		4
.L_7:
        /*0028*/ 	.word	index@(triton_poi_fused_gelu_5)
        /*002c*/ 	.word	0x00000000
.L_8:


//--------------------- .nv.info.triton_poi_fused_gelu_5 --------------------------
	.section	.nv.info.triton_poi_fused_gelu_5,"",@"SHT_CUDA_INFO"
	.sectionflags	@""
	.align	4


	//----- nvinfo : EIATTR_CUDA_API_VERSION
	.align		4
        /*0000*/ 	.byte	0x04, 0x37
        /*0002*/ 	.short	(.L_10 - .L_9)
.L_9:
        /*0004*/ 	.word	0x0000007c


	//----- nvinfo : EIATTR_KPARAM_INFO
	.align		4
.L_10:
        /*0008*/ 	.byte	0x04, 0x17
        /*000a*/ 	.short	(.L_12 - .L_11)
.L_11:
        /*000c*/ 	.word	0x00000000
        /*0010*/ 	.short	0x0002
        /*0012*/ 	.short	0x0010
        /*0014*/ 	.byte	0x00, 0xf0, 0x11, 0x00


	//----- nvinfo : EIATTR_KPARAM_INFO
	.align		4
.L_12:
        /*0018*/ 	.byte	0x04, 0x17
        /*001a*/ 	.short	(.L_14 - .L_13)
.L_13:
        /*001c*/ 	.word	0x00000000
        /*0020*/ 	.short	0x0001
        /*0022*/ 	.short	0x0008
        /*0024*/ 	.byte	0x00, 0xf4, 0x21, 0x00


	//----- nvinfo : EIATTR_KPARAM_INFO
	.align		4
.L_14:
        /*0028*/ 	.byte	0x04, 0x17
        /*002a*/ 	.short	(.L_16 - .L_15)
.L_15:
        /*002c*/ 	.word	0x00000000
        /*0030*/ 	.short	0x0000
        /*0032*/ 	.short	0x0000
        /*0034*/ 	.byte	0x00, 0xf4, 0x21, 0x00


	//----- nvinfo : EIATTR_SPARSE_MMA_MASK
	.align		4
.L_16:
        /*0038*/ 	.byte	0x03, 0x50
        /*003a*/ 	.short	0x0000


	//----- nvinfo : EIATTR_MAXREG_COUNT
	.align		4
        /*003c*/ 	.byte	0x03, 0x1b
        /*003e*/ 	.short	0x00ff


	//----- nvinfo : EIATTR_EXIT_INSTR_OFFSETS
	.align		4
        /*0040*/ 	.byte	0x04, 0x1c
        /*0042*/ 	.short	(.L_18 - .L_17)


	//   ....[0]....
.L_17:
        /*0044*/ 	.word	0x00000310


	//   ....[1]....
        /*0048*/ 	.word	0x00000330


	//----- nvinfo : EIATTR_REQNTID
	.align		4
.L_18:
        /*004c*/ 	.byte	0x04, 0x10
        /*004e*/ 	.short	(.L_20 - .L_19)
.L_19:
        /*0050*/ 	.word	0x00000020
        /*0054*/ 	.word	0x00000001
        /*0058*/ 	.word	0x00000001


	//----- nvinfo : EIATTR_CBANK_PARAM_SIZE
	.align		4
.L_20:
        /*005c*/ 	.byte	0x03, 0x19
        /*005e*/ 	.short	0x0014


	//----- nvinfo : EIATTR_PARAM_CBANK
	.align		4
        /*0060*/ 	.byte	0x04, 0x0a
        /*0062*/ 	.short	(.L_22 - .L_21)
	.align		4
.L_21:
        /*0064*/ 	.word	index@(.nv.constant0.triton_poi_fused_gelu_5)
        /*0068*/ 	.short	0x0210
        /*006a*/ 	.short	0x0014


	//----- nvinfo : EIATTR_SW_WAR
	.align		4
.L_22:
        /*006c*/ 	.byte	0x04, 0x36
        /*006e*/ 	.short	(.L_24 - .L_23)
.L_23:
        /*0070*/ 	.word	0x00000008
.L_24:


//--------------------- .nv.callgraph             --------------------------
	.section	.nv.callgraph,"",@"SHT_CUDA_CALLGRAPH"
	.align	4
	.sectionentsize	8
	.align		4
        /*0000*/ 	.word	0x00000000
	.align		4
        /*0004*/ 	.word	0xffffffff
	.align		4
        /*0008*/ 	.word	0x00000000
	.align		4
        /*000c*/ 	.word	0xfffffffe
	.align		4
        /*0010*/ 	.word	0x00000000
	.align		4
        /*0014*/ 	.word	0xfffffffd
	.align		4
        /*0018*/ 	.word	0x00000000
	.align		4
        /*001c*/ 	.word	0xfffffffc


//--------------------- .nv.constant4             --------------------------
	.section	.nv.constant4,"a",@progbits
	.align	8
	.align		8
.nv.constant4:
        /*0000*/ 	.dword	_$_str


//--------------------- .text.triton_poi_fused_gelu_5 --------------------------
	.section	.text.triton_poi_fused_gelu_5,"ax",@progbits
	.align	128
        .global         triton_poi_fused_gelu_5
        .type           triton_poi_fused_gelu_5,@function
        .size           triton_poi_fused_gelu_5,(.L_x_1 - triton_poi_fused_gelu_5)
        .other          triton_poi_fused_gelu_5,@"STO_CUDA_ENTRY STV_DEFAULT"
triton_poi_fused_gelu_5:
.text.triton_poi_fused_gelu_5:
[----:B------:R-:W0:Y:S02]  /*0000*/  LDC R1, c[0x0][0x28] ;  /* 0x00000a00ff017b82 */ /* 0x000e240000000800 */
[----:B------:R-:W1:Y:S01]  /*0010*/  S2R R11, SR_TID.X ;  /* 0x00000000000b7919 */ /* 0x000e620000002100 */
[----:B------:R-:W2:Y:S01]  /*0020*/  LDC.64 R2, c[0x0][0x210] ;  /* 0x00008400ff027b82 */ /* 0x000ea20000000a00 */
[----:B------:R-:W-:Y:S01]  /*0030*/  ULDC.64 UR4, c[0x0][0x208] ;  /* 0x0000820000047ab9 */ /* 0x000fe20000000a00 */
[----:B------:R-:W3:Y:S01]  /*0040*/  S2R R5, SR_CTAID.X ;  /* 0x0000000000057919 */ /* 0x000ee20000002500 */
[----:B------:R-:W-:Y:S01]  /*0050*/  IMAD.MOV.U32 R4, RZ, RZ, 0x3789ca3c ;  /* 0x3789ca3cff047424 */ /* 0x000fe200078e00ff */
[----:B------:R-:W-:Y:S01]  /*0060*/  MOV R7, 0xb9f560b9 ;  /* 0xb9f560b900077802 */ /* 0x000fe20000000f00 */
[----:B------:R-:W-:Y:S01]  /*0070*/  IMAD.MOV.U32 R6, RZ, RZ, 0x3bac840b ;  /* 0x3bac840bff067424 */ /* 0x000fe200078e00ff */
[----:B------:R-:W-:Y:S01]  /*0080*/  ULDC.64 UR6, c[0x0][0x218] ;  /* 0x0000860000067ab9 */ /* 0x000fe20000000a00 */
[----:B-1----:R-:W-:-:S04]  /*0090*/  LOP3.LUT R0, R11, 0x3, RZ, 0xc0, !PT ;  /* 0x000000030b007812 */ /* 0x002fc800078ec0ff */
[----:B---3--:R-:W-:Y:S01]  /*00a0*/  LEA R5, R5, R0, 0x2 ;  /* 0x0000000005057211 */ /* 0x008fe200078e10ff */
[----:B------:R-:W-:-:S03]  /*00b0*/  HFMA2.MMA R0, -RZ, RZ, 0, 0 ;  /* 0x00000000ff007435 */ /* 0x000fc600000001ff */
[C---:B------:R-:W-:Y:S01]  /*00c0*/  ISETP.GE.AND P0, PT, R5.reuse, 0x4, PT ;  /* 0x000000040500780c */ /* 0x040fe20003f06270 */
[----:B--2---:R-:W-:-:S12]  /*00d0*/  IMAD.WIDE R2, R5, 0x4, R2 ;  /* 0x0000000405027825 */ /* 0x004fd800078e0202 */
[----:B------:R1:W2:Y:S01]  /*00e0*/  @!P0 LDG.E R0, desc[UR4][R2.64] ;  /* 0x0000000402008981 */ /* 0x0002a2000c1e1900 */
[----:B------:R-:W-:Y:S01]  /*00f0*/  IMAD.MOV.U32 R8, RZ, RZ, -0x42f37e9e ;  /* 0xbd0c8162ff087424 */ /* 0x000fe200078e00ff */
[----:B------:R-:W-:-:S04]  /*0100*/  LOP3.LUT P0, RZ, R11, 0x1c, RZ, 0xc0, !PT ;  /* 0x0000001c0bff7812 */ /* 0x000fc8000780c0ff */
[----:B------:R-:W-:Y:S01]  /*0110*/  ISETP.LT.AND P0, PT, R5, 0x4, !P0 ;  /* 0x000000040500780c */ /* 0x000fe20004701270 */
[----:B-1----:R-:W-:Y:S01]  /*0120*/  HFMA2.MMA R2, -RZ, RZ, 1.52734375, -41152 ;  /* 0x3e1cf906ff027435 */ /* 0x002fe200000001ff */
[----:B------:R-:W-:Y:S01]  /*0130*/  MOV R3, 0x3f6a937e ;  /* 0x3f6a937e00037802 */ /* 0x000fe20000000f00 */
[C---:B--2---:R-:W-:Y:S01]  /*0140*/  FMUL R10, R0.reuse, 0.70710676908493041992 ;  /* 0x3f3504f3000a7820 */ /* 0x044fe20000400000 */
[----:B------:R-:W-:-:S03]  /*0150*/  FMUL R0, R0, 0.5 ;  /* 0x3f00000000007820 */ /* 0x000fc60000400000 */
[----:B------:R-:W-:-:S05]  /*0160*/  FADD.FTZ R9, |R10|, -RZ ;  /* 0x800000ff0a097221 */ /* 0x000fca0000010200 */
[----:B------:R-:W-:-:S13]  /*0170*/  FSETP.GE.AND P1, PT, R9, 1.0029599666595458984, PT ;  /* 0x3f8060fe0900780b */ /* 0x000fda0003f26000 */
[----:B------:R-:W-:Y:S01]  /*0180*/  @!P1 MOV R4, 0x38b1e96a ;  /* 0x38b1e96a00049802 */ /* 0x000fe20000000f00 */
[----:B------:R-:W-:Y:S01]  /*0190*/  @!P1 FMUL R9, R10, R10 ;  /* 0x0000000a0a099220 */ /* 0x000fe20000400000 */
[----:B------:R-:W-:Y:S01]  /*01a0*/  @!P1 MOV R7, 0xba574d20 ;  /* 0xba574d2000079802 */ /* 0x000fe20000000f00 */
[----:B------:R-:W-:Y:S01]  /*01b0*/  @!P1 IMAD.MOV.U32 R8, RZ, RZ, -0x4323e419 ;  /* 0xbcdc1be7ff089424 */ /* 0x000fe200078e00ff */
[----:B------:R-:W-:Y:S02]  /*01c0*/  @!P1 MOV R6, 0x3baad5ea ;  /* 0x3baad5ea00069802 */ /* 0x000fe40000000f00 */
[----:B------:R-:W-:Y:S01]  /*01d0*/  @!P1 MOV R2, 0x3de718af ;  /* 0x3de718af00029802 */ /* 0x000fe20000000f00 */
[----:B------:R-:W-:Y:S01]  /*01e0*/  FFMA.FTZ R7, R9, R4, R7 ;  /* 0x0000000409077223 */ /* 0x000fe20000010007 */
[----:B------:R-:W-:Y:S01]  /*01f0*/  @!P1 MOV R3, 0xbec093ac ;  /* 0xbec093ac00039802 */ /* 0x000fe20000000f00 */
[----:B------:R-:W-:Y:S01]  /*0200*/  IMAD.MOV.U32 R4, RZ, RZ, 0x3f20d842 ;  /* 0x3f20d842ff047424 */ /* 0x000fe200078e00ff */
[----:B------:R-:W-:Y:S01]  /*0210*/  @!P1 MOV R4, 0x3e0375d3 ;  /* 0x3e0375d300049802 */ /* 0x000fe20000000f00 */
[----:B------:R-:W-:Y:S01]  /*0220*/  FFMA.FTZ R7, R7, R9, R6 ;  /* 0x0000000907077223 */ /* 0x000fe20000010006 */
[----:B------:R-:W-:-:S03]  /*0230*/  SHF.R.S32.HI R6, RZ, 0x1f, R5 ;  /* 0x0000001fff067819 */ /* 0x000fc60000011405 */
[----:B------:R-:W-:-:S04]  /*0240*/  FFMA.FTZ R7, R7, R9, R8 ;  /* 0x0000000907077223 */ /* 0x000fc80000010008 */
[----:B------:R-:W-:-:S04]  /*0250*/  FFMA.FTZ R2, R7, R9, R2 ;  /* 0x0000000907027223 */ /* 0x000fc80000010002 */
[----:B------:R-:W-:Y:S01]  /*0260*/  FFMA.FTZ R3, R2, R9, R3 ;  /* 0x0000000902037223 */ /* 0x000fe20000010003 */
[----:B------:R-:W-:-:S03]  /*0270*/  FSEL R2, -R9, R10, P1 ;  /* 0x0000000a09027208 */ /* 0x000fc60000800100 */
[----:B------:R-:W-:-:S04]  /*0280*/  FFMA.FTZ R3, R3, R9, R4 ;  /* 0x0000000903037223 */ /* 0x000fc80000010004 */
[----:B------:R-:W-:-:S04]  /*0290*/  FFMA.FTZ R4, R3, R2, R2 ;  /* 0x0000000203047223 */ /* 0x000fc80000010002 */
[----:B------:R-:W1:Y:S02]  /*02a0*/  @P1 MUFU.EX2 R2, R4 ;  /* 0x0000000400021308 */ /* 0x000e640000000800 */
[----:B-1----:R-:W-:-:S05]  /*02b0*/  @P1 FADD R2, -R2, 1 ;  /* 0x3f80000002021421 */ /* 0x002fca0000000100 */
[----:B------:R-:W-:Y:S02]  /*02c0*/  @P1 LOP3.LUT R4, R2, 0x80000000, R10, 0xf8, !PT ;  /* 0x8000000002041812 */ /* 0x000fe400078ef80a */
[----:B------:R-:W-:-:S03]  /*02d0*/  LEA R2, P1, R5, UR6, 0x2 ;  /* 0x0000000605027c11 */ /* 0x000fc6000f8210ff */
[----:B------:R-:W-:Y:S01]  /*02e0*/  FADD R7, R4, 1 ;  /* 0x3f80000004077421 */ /* 0x000fe20000000000 */
[----:B------:R-:W-:-:S03]  /*02f0*/  LEA.HI.X R3, R5, UR7, R6, 0x2, P1 ;  /* 0x0000000705037c11 */ /* 0x000fc600088f1406 */
[----:B------:R-:W-:Y:S01]  /*0300*/  FMUL R7, R0, R7 ;  /* 0x0000000700077220 */ /* 0x000fe20000400000 */
[----:B------:R-:W-:Y:S06]  /*0310*/  @!P0 EXIT ;  /* 0x000000000000894d */ /* 0x000fec0003800000 */
[----:B------:R-:W-:Y:S01]  /*0320*/  STG.E desc[UR4][R2.64], R7 ;  /* 0x0000000702007986 */ /* 0x000fe2000c101904 */
[----:B------:R-:W-:Y:S05]  /*0330*/  EXIT ;  /* 0x000000000000794d */ /* 0x000fea0003800000 */
.L_x_0:
[----:B------:R-:W-:-:S00]  /*0340*/  BRA `(.L_x_0) ;  /* 0xfffffffc00fc7947 */ /* 0x000fc0000383ffff */
[----:B------:R-:W-:-:S00]  /*0350*/  NOP ;  /* 0x0000000000007918 */ /* 0x000fc00000000000 */
        /* <DEDUP_REMOVED lines=10> */
.L_x_1:


//--------------------- .nv.global.init           --------------------------
	.section	.nv.global.init,"aw",@progbits
.nv.global.init:
	.type		_$_str,@object
	.size		_$_str,(.L_0 - _$_str)
_$_str:
        /*0000*/ 	.byte	0x5f, 0x5f, 0x43, 0x55, 0x44, 0x41, 0x5f, 0x46, 0x54, 0x5a, 0x00
.L_0:


//--------------------- .nv.constant0.triton_poi_fused_gelu_5 --------------------------
	.section	.nv.constant0.triton_poi_fused_gelu_5,"a",@progbits
	.sectionflags	@""
	.align	4
.nv.constant0.triton_poi_fused_gelu_5:
	.zero		548
